//
// Generated by NVIDIA NVVM Compiler
//
// Compiler Build ID: CL-36424714
// Cuda compilation tools, release 13.0, V13.0.88
// Based on NVVM 20.0.0
//

.version 9.0
.target sm_100
.address_size 64

	// .globl	_Z6kernelPKfS0_Pfi

.visible .entry _Z6kernelPKfS0_Pfi(
	.param .u64 .ptr .align 1 _Z6kernelPKfS0_Pfi_param_0,
	.param .u64 .ptr .align 1 _Z6kernelPKfS0_Pfi_param_1,
	.param .u64 .ptr .align 1 _Z6kernelPKfS0_Pfi_param_2,
	.param .u32 _Z6kernelPKfS0_Pfi_param_3
)
{
	.reg .pred 	%p<2>;
	.reg .b32 	%r<6>;
	.reg .b32 	%f<4>;
	.reg .b64 	%rd<11>;

	ld.param.u64 	%rd1, [_Z6kernelPKfS0_Pfi_param_0];
	ld.param.u64 	%rd2, [_Z6kernelPKfS0_Pfi_param_1];
	ld.param.u64 	%rd3, [_Z6kernelPKfS0_Pfi_param_2];
	ld.param.u32 	%r2, [_Z6kernelPKfS0_Pfi_param_3];
	mov.u32 	%r3, %ntid.x;
	mov.u32 	%r4, %ctaid.x;
	mov.u32 	%r5, %tid.x;
	mad.lo.s32 	%r1, %r3, %r4, %r5;
	setp.ge.s32 	%p1, %r1, %r2;
	@%p1 bra 	$L__BB0_2;
	cvta.to.global.u64 	%rd4, %rd1;
	cvta.to.global.u64 	%rd5, %rd2;
	cvta.to.global.u64 	%rd6, %rd3;
	mul.wide.s32 	%rd7, %r1, 4;
	add.s64 	%rd8, %rd4, %rd7;
	ld.global.f32 	%f1, [%rd8];
	add.s64 	%rd9, %rd5, %rd7;
	ld.global.f32 	%f2, [%rd9];
	add.f32 	%f3, %f1, %f2;
	add.s64 	%rd10, %rd6, %rd7;
	st.global.f32 	[%rd10], %f3;
$L__BB0_2:
	ret;

}


// ===== COMPILED SASS (sm_100) =====

	.target	sm_100

	.elftype	@"ET_EXEC"


//--------------------- .note.nv.tkinfo           --------------------------
	.section	.note.nv.tkinfo,"",@"SHT_NOTE"
	.sectionflags	@"SHF_NOTE_NV_TKINFO"
	.tkinfo
        /*0018*/ 	.word	0x00000002
        /*0030*/ 	.string	""
        /*0030*/ 	.string	"ptxas"
        /*0030*/ 	.string	"Cuda compilation tools, release 13.0, V13.0.88"
        /*0030*/ 	.string	"Build cuda_13.0.r13.0/compiler.36424714_0"
        /*0030*/ 	.string	"-arch sm_100 -m 64 "



//--------------------- .note.nv.cuinfo           --------------------------
	.section	.note.nv.cuinfo,"",@"SHT_NOTE"
	.sectionflags	@"SHF_NOTE_NV_CUINFO"
        /*0018*/ 	.short	0x0002
        /*001a*/ 	.short	0x0064
        /*001c*/ 	.short	0x0082
	.zero		2


//--------------------- .nv.info                  --------------------------
	.section	.nv.info,"",@"SHT_CUDA_INFO"
	.align	4


	//----- nvinfo : EIATTR_REGCOUNT
	.align		4
        /*0000*/ 	.byte	0x04, 0x2f
        /*0002*/ 	.short	(.L_1 - .L_0)
	.align		4
.L_0:
        /*0004*/ 	.word	index@(_Z6kernelPKfS0_Pfi)
        /*0008*/ 	.word	0x0000000c


	//----- nvinfo : EIATTR_FRAME_SIZE
	.align		4
.L_1:
        /*000c*/ 	.byte	0x04, 0x11
        /*000e*/ 	.short	(.L_3 - .L_2)
	.align		4
.L_2:
        /*0010*/ 	.word	index@(_Z6kernelPKfS0_Pfi)
        /*0014*/ 	.word	0x00000000


	//----- nvinfo : EIATTR_MIN_STACK_SIZE
	.align		4
.L_3:
        /*0018*/ 	.byte	0x04, 0x12
        /*001a*/ 	.short	(.L_5 - .L_4)
	.align		4
.L_4:
        /*001c*/ 	.word	index@(_Z6kernelPKfS0_Pfi)
        /*0020*/ 	.word	0x00000000
.L_5:


//--------------------- .nv.compat                --------------------------
	.section	.nv.compat,"",@"SHT_CUDA_COMPAT_INFO"
	.align	4
        /*0000*/ 	.byte	0x02, 0x09, 0x00, 0x00, 0x02, 0x02, 0x01, 0x00, 0x02, 0x05, 0x05, 0x00, 0x03, 0x07, 0x01, 0x01
        /*0010*/ 	.byte	0x02, 0x03, 0x00, 0x00, 0x02, 0x06, 0x01, 0x00, 0x04, 0x0b, 0x08, 0x00, 0x09, 0x00, 0x00, 0x00
        /*0020*/ 	.byte	0x00, 0x00, 0x00, 0x00


//--------------------- .nv.info._Z6kernelPKfS0_Pfi --------------------------
	.section	.nv.info._Z6kernelPKfS0_Pfi,"",@"SHT_CUDA_INFO"
	.sectionflags	@""
	.align	4


	//----- nvinfo : EIATTR_CUDA_API_VERSION
	.align		4
        /*0000*/ 	.byte	0x04, 0x37
        /*0002*/ 	.short	(.L_7 - .L_6)
.L_6:
        /*0004*/ 	.word	0x00000082


	//----- nvinfo : EIATTR_KPARAM_INFO
	.align		4
.L_7:
        /*0008*/ 	.byte	0x04, 0x17
        /*000a*/ 	.short	(.L_9 - .L_8)
.L_8:
        /*000c*/ 	.word	0x00000000
        /*0010*/ 	.short	0x0003
        /*0012*/ 	.short	0x0018
        /*0014*/ 	.byte	0x00, 0xf0, 0x11, 0x00


	//----- nvinfo : EIATTR_KPARAM_INFO
	.align		4
.L_9:
        /*0018*/ 	.byte	0x04, 0x17
        /*001a*/ 	.short	(.L_11 - .L_10)
.L_10:
        /*001c*/ 	.word	0x00000000
        /*0020*/ 	.short	0x0002
        /*0022*/ 	.short	0x0010
        /*0024*/ 	.byte	0x00, 0xf5, 0x21, 0x00


	//----- nvinfo : EIATTR_KPARAM_INFO
	.align		4
.L_11:
        /*0028*/ 	.byte	0x04, 0x17
        /*002a*/ 	.short	(.L_13 - .L_12)
.L_12:
        /*002c*/ 	.word	0x00000000
        /*0030*/ 	.short	0x0001
        /*0032*/ 	.short	0x0008
        /*0034*/ 	.byte	0x00, 0xf5, 0x21, 0x00


	//----- nvinfo : EIATTR_KPARAM_INFO
	.align		4
.L_13:
        /*0038*/ 	.byte	0x04, 0x17
        /*003a*/ 	.short	(.L_15 - .L_14)
.L_14:
        /*003c*/ 	.word	0x00000000
        /*0040*/ 	.short	0x0000
        /*0042*/ 	.short	0x0000
        /*0044*/ 	.byte	0x00, 0xf5, 0x21, 0x00


	//----- nvinfo : EIATTR_SPARSE_MMA_MASK
	.align		4
.L_15:
        /*0048*/ 	.byte	0x03, 0x50
        /*004a*/ 	.short	0x0000


	//----- nvinfo : EIATTR_MAXREG_COUNT
	.align		4
        /*004c*/ 	.byte	0x03, 0x1b
        /*004e*/ 	.short	0x00ff


	//----- nvinfo : EIATTR_MERCURY_ISA_VERSION
	.align		4
        /*0050*/ 	.byte	0x03, 0x5f
        /*0052*/ 	.short	0x0101


	//----- nvinfo : EIATTR_VRC_CTA_INIT_COUNT
	.align		4
        /*0054*/ 	.byte	0x02, 0x4a
	.zero		1
	.zero		1


	//----- nvinfo : EIATTR_EXIT_INSTR_OFFSETS
	.align		4
        /*0058*/ 	.byte	0x04, 0x1c
        /*005a*/ 	.short	(.L_17 - .L_16)


	//   ....[0]....
.L_16:
        /*005c*/ 	.word	0x00000070


	//   ....[1]....
        /*0060*/ 	.word	0x00000130


	//----- nvinfo : EIATTR_CBANK_PARAM_SIZE
	.align		4
.L_17:
        /*0064*/ 	.byte	0x03, 0x19
        /*0066*/ 	.short	0x001c


	//----- nvinfo : EIATTR_PARAM_CBANK
	.align		4
        /*0068*/ 	.byte	0x04, 0x0a
        /*006a*/ 	.short	(.L_19 - .L_18)
	.align		4
.L_18:
        /*006c*/ 	.word	index@(.nv.constant0._Z6kernelPKfS0_Pfi)
        /*0070*/ 	.short	0x0380
        /*0072*/ 	.short	0x001c


	//----- nvinfo : EIATTR_SW_WAR
	.align		4
.L_19:
        /*0074*/ 	.byte	0x04, 0x36
        /*0076*/ 	.short	(.L_21 - .L_20)
.L_20:
        /*0078*/ 	.word	0x00000008
.L_21:


//--------------------- .nv.callgraph             --------------------------
	.section	.nv.callgraph,"",@"SHT_CUDA_CALLGRAPH"
	.align	4
	.sectionentsize	8
	.align		4
        /*0000*/ 	.word	0x00000000
	.align		4
        /*0004*/ 	.word	0xffffffff
	.align		4
        /*0008*/ 	.word	0x00000000
	.align		4
        /*000c*/ 	.word	0xfffffffe
	.align		4
        /*0010*/ 	.word	0x00000000
	.align		4
        /*0014*/ 	.word	0xfffffffd
	.align		4
        /*0018*/ 	.word	0x00000000
	.align		4
        /*001c*/ 	.word	0xfffffffc


//--------------------- .text._Z6kernelPKfS0_Pfi  --------------------------
	.section	.text._Z6kernelPKfS0_Pfi,"ax",@progbits
	.align	128
        .global         _Z6kernelPKfS0_Pfi
        .type           _Z6kernelPKfS0_Pfi,@function
        .size           _Z6kernelPKfS0_Pfi,(.L_x_1 - _Z6kernelPKfS0_Pfi)
        .other          _Z6kernelPKfS0_Pfi,@"STO_CUDA_ENTRY STV_DEFAULT"
_Z6kernelPKfS0_Pfi:
.text._Z6kernelPKfS0_Pfi:
[----:B------:R-:W-:Y:S01]  /*0000*/  LDC R1, c[0x0][0x37c] ;  /* 0x0000df00ff017b82 */ /* 0x000fe20000000800 */
[----:B------:R-:W0:Y:S01]  /*0010*/  S2R R9, SR_CTAID.X ;  /* 0x0000000000097919 */ /* 0x000e220000002500 */
[----:B------:R-:W0:Y:S01]  /*0020*/  LDCU UR4, c[0x0][0x360] ;  /* 0x00006c00ff0477ac */ /* 0x000e220008000800 */
[----:B------:R-:W0:Y:S01]  /*0030*/  S2R R0, SR_TID.X ;  /* 0x0000000000007919 */ /* 0x000e220000002100 */
[----:B------:R-:W1:Y:S01]  /*0040*/  LDCU UR5, c[0x0][0x398] ;  /* 0x00007300ff0577ac */ /* 0x000e620008000800 */
[----:B0-----:R-:W-:-:S05]  /*0050*/  IMAD R9, R9, UR4, R0 ;  /* 0x0000000409097c24 */ /* 0x001fca000f8e0200 */
[----:B-1----:R-:W-:-:S13]  /*0060*/  ISETP.GE.AND P0, PT, R9, UR5, PT ;  /* 0x0000000509007c0c */ /* 0x002fda000bf06270 */
[----:B------:R-:W-:Y:S05]  /*0070*/  @P0 EXIT ;  /* 0x000000000000094d */ /* 0x000fea0003800000 */
[----:B------:R-:W0:Y:S01]  /*0080*/  LDC.64 R2, c[0x0][0x380] ;  /* 0x0000e000ff027b82 */ /* 0x000e220000000a00 */
[----:B------:R-:W1:Y:S07]  /*0090*/  LDCU.64 UR4, c[0x0][0x358] ;  /* 0x00006b00ff0477ac */ /* 0x000e6e0008000a00 */
[----:B------:R-:W2:Y:S08]  /*00a0*/  LDC.64 R4, c[0x0][0x388] ;  /* 0x0000e200ff047b82 */ /* 0x000eb00000000a00 */
[----:B------:R-:W3:Y:S01]  /*00b0*/  LDC.64 R6, c[0x0][0x390] ;  /* 0x0000e400ff067b82 */ /* 0x000ee20000000a00 */
[----:B0-----:R-:W-:-:S06]  /*00c0*/  IMAD.WIDE R2, R9, 0x4, R2 ;  /* 0x0000000409027825 */ /* 0x001fcc00078e0202 */
[----:B-1----:R-:W4:Y:S01]  /*00d0*/  LDG.E R2, desc[UR4][R2.64] ;  /* 0x0000000402027981 */ /* 0x002f22000c1e1900 */
[----:B--2---:R-:W-:-:S06]  /*00e0*/  IMAD.WIDE R4, R9, 0x4, R4 ;  /* 0x0000000409047825 */ /* 0x004fcc00078e0204 */
[----:B------:R-:W4:Y:S01]  /*00f0*/  LDG.E R5, desc[UR4][R4.64] ;  /* 0x0000000404057981 */ /* 0x000f22000c1e1900 */
[----:B---3--:R-:W-:-:S04]  /*0100*/  IMAD.WIDE R6, R9, 0x4, R6 ;  /* 0x0000000409067825 */ /* 0x008fc800078e0206 */
[----:B----4-:R-:W-:-:S05]  /*0110*/  FADD R9, R2, R5 ;  /* 0x0000000502097221 */ /* 0x010fca0000000000 */
[----:B------:R-:W-:Y:S01]  /*0120*/  STG.E desc[UR4][R6.64], R9 ;  /* 0x0000000906007986 */ /* 0x000fe2000c101904 */
[----:B------:R-:W-:Y:S05]  /*0130*/  EXIT ;  /* 0x000000000000794d */ /* 0x000fea0003800000 */
.L_x_0:
[----:B------:R-:W-:-:S00]  /*0140*/  BRA `(.L_x_0) ;  /* 0xfffffffc00fc7947 */ /* 0x000fc0000383ffff */
[----:B------:R-:W-:-:S00]  /*0150*/  NOP ;  /* 0x0000000000007918 */ /* 0x000fc00000000000 */
        /* <DEDUP_REMOVED lines=10> */
.L_x_1:


//--------------------- .nv.shared.reserved.0     --------------------------
	.section	.nv.shared.reserved.0,"aw",@nobits
	.weak		__nv_reservedSMEM_offset_0_alias
	.size		__nv_reservedSMEM_offset_0_alias, 0, 64
	.other		__nv_reservedSMEM_offset_0_alias,@"STO_CUDA_RESERVED_SHARED STV_DEFAULT"
__nv_reservedSMEM_offset_0_alias:
	.zero		0
	.zero		64


//--------------------- .nv.constant0._Z6kernelPKfS0_Pfi --------------------------
	.section	.nv.constant0._Z6kernelPKfS0_Pfi,"a",@progbits
	.sectionflags	@""
	.align	4
.nv.constant0._Z6kernelPKfS0_Pfi:
	.zero		924


//--------------------- SYMBOLS --------------------------

	.type		.nv.reservedSmem.offset0,@object
	.size		.nv.reservedSmem.offset0,0x4
